//
// Generated by NVIDIA NVVM Compiler
//
// Compiler Build ID: CL-36424714
// Cuda compilation tools, release 13.0, V13.0.88
// Based on NVVM 20.0.0
//

.version 9.0
.target sm_100
.address_size 64

	// .globl	_Z23dev_calculate_GaussiansPddd

.visible .entry _Z23dev_calculate_GaussiansPddd(
	.param .u64 .ptr .align 1 _Z23dev_calculate_GaussiansPddd_param_0,
	.param .f64 _Z23dev_calculate_GaussiansPddd_param_1,
	.param .f64 _Z23dev_calculate_GaussiansPddd_param_2
)
{


	ret;

}
	// .globl	_Z17dev_reduce_vectorPdS_
.visible .entry _Z17dev_reduce_vectorPdS_(
	.param .u64 .ptr .align 1 _Z17dev_reduce_vectorPdS__param_0,
	.param .u64 .ptr .align 1 _Z17dev_reduce_vectorPdS__param_1
)
{


	ret;

}


// ===== COMPILED SASS (sm_100) =====

	.target	sm_100

	.elftype	@"ET_EXEC"


//--------------------- .note.nv.tkinfo           --------------------------
	.section	.note.nv.tkinfo,"",@"SHT_NOTE"
	.sectionflags	@"SHF_NOTE_NV_TKINFO"
	.tkinfo
        /*0018*/ 	.word	0x00000002
        /*0030*/ 	.string	""
        /*0030*/ 	.string	"ptxas"
        /*0030*/ 	.string	"Cuda compilation tools, release 13.0, V13.0.88"
        /*0030*/ 	.string	"Build cuda_13.0.r13.0/compiler.36424714_0"
        /*0030*/ 	.string	"-arch sm_100 -m 64 "



//--------------------- .note.nv.cuinfo           --------------------------
	.section	.note.nv.cuinfo,"",@"SHT_NOTE"
	.sectionflags	@"SHF_NOTE_NV_CUINFO"
        /*0018*/ 	.short	0x0002
        /*001a*/ 	.short	0x0064
        /*001c*/ 	.short	0x0082
	.zero		2


//--------------------- .nv.info                  --------------------------
	.section	.nv.info,"",@"SHT_CUDA_INFO"
	.align	4


	//----- nvinfo : EIATTR_REGCOUNT
	.align		4
        /*0000*/ 	.byte	0x04, 0x2f
        /*0002*/ 	.short	(.L_1 - .L_0)
	.align		4
.L_0:
        /*0004*/ 	.word	index@(_Z23dev_calculate_GaussiansPddd)
        /*0008*/ 	.word	0x00000004


	//----- nvinfo : EIATTR_FRAME_SIZE
	.align		4
.L_1:
        /*000c*/ 	.byte	0x04, 0x11
        /*000e*/ 	.short	(.L_3 - .L_2)
	.align		4
.L_2:
        /*0010*/ 	.word	index@(_Z23dev_calculate_GaussiansPddd)
        /*0014*/ 	.word	0x00000000


	//----- nvinfo : EIATTR_REGCOUNT
	.align		4
.L_3:
        /*0018*/ 	.byte	0x04, 0x2f
        /*001a*/ 	.short	(.L_5 - .L_4)
	.align		4
.L_4:
        /*001c*/ 	.word	index@(_Z17dev_reduce_vectorPdS_)
        /*0020*/ 	.word	0x00000004


	//----- nvinfo : EIATTR_FRAME_SIZE
	.align		4
.L_5:
        /*0024*/ 	.byte	0x04, 0x11
        /*0026*/ 	.short	(.L_7 - .L_6)
	.align		4
.L_6:
        /*0028*/ 	.word	index@(_Z17dev_reduce_vectorPdS_)
        /*002c*/ 	.word	0x00000000


	//----- nvinfo : EIATTR_MIN_STACK_SIZE
	.align		4
.L_7:
        /*0030*/ 	.byte	0x04, 0x12
        /*0032*/ 	.short	(.L_9 - .L_8)
	.align		4
.L_8:
        /*0034*/ 	.word	index@(_Z17dev_reduce_vectorPdS_)
        /*0038*/ 	.word	0x00000000


	//----- nvinfo : EIATTR_MIN_STACK_SIZE
	.align		4
.L_9:
        /*003c*/ 	.byte	0x04, 0x12
        /*003e*/ 	.short	(.L_11 - .L_10)
	.align		4
.L_10:
        /*0040*/ 	.word	index@(_Z23dev_calculate_GaussiansPddd)
        /*0044*/ 	.word	0x00000000
.L_11:


//--------------------- .nv.compat                --------------------------
	.section	.nv.compat,"",@"SHT_CUDA_COMPAT_INFO"
	.align	4
        /*0000*/ 	.byte	0x02, 0x09, 0x00, 0x00, 0x02, 0x02, 0x01, 0x00, 0x02, 0x05, 0x05, 0x00, 0x03, 0x07, 0x01, 0x01
        /*0010*/ 	.byte	0x02, 0x03, 0x00, 0x00, 0x02, 0x06, 0x01, 0x00, 0x04, 0x0b, 0x08, 0x00, 0x09, 0x00, 0x00, 0x00
        /*0020*/ 	.byte	0x00, 0x00, 0x00, 0x00


//--------------------- .nv.info._Z17dev_reduce_vectorPdS_ --------------------------
	.section	.nv.info._Z17dev_reduce_vectorPdS_,"",@"SHT_CUDA_INFO"
	.sectionflags	@""
	.align	4


	//----- nvinfo : EIATTR_CUDA_API_VERSION
	.align		4
        /*0000*/ 	.byte	0x04, 0x37
        /*0002*/ 	.short	(.L_13 - .L_12)
.L_12:
        /*0004*/ 	.word	0x00000082


	//----- nvinfo : EIATTR_KPARAM_INFO
	.align		4
.L_13:
        /*0008*/ 	.byte	0x04, 0x17
        /*000a*/ 	.short	(.L_15 - .L_14)
.L_14:
        /*000c*/ 	.word	0x00000000
        /*0010*/ 	.short	0x0001
        /*0012*/ 	.short	0x0008
        /*0014*/ 	.byte	0x00, 0xf5, 0x21, 0x00


	//----- nvinfo : EIATTR_KPARAM_INFO
	.align		4
.L_15:
        /*0018*/ 	.byte	0x04, 0x17
        /*001a*/ 	.short	(.L_17 - .L_16)
.L_16:
        /*001c*/ 	.word	0x00000000
        /*0020*/ 	.short	0x0000
        /*0022*/ 	.short	0x0000
        /*0024*/ 	.byte	0x00, 0xf5, 0x21, 0x00


	//----- nvinfo : EIATTR_SPARSE_MMA_MASK
	.align		4
.L_17:
        /*0028*/ 	.byte	0x03, 0x50
        /*002a*/ 	.short	0x0000


	//----- nvinfo : EIATTR_MAXREG_COUNT
	.align		4
        /*002c*/ 	.byte	0x03, 0x1b
        /*002e*/ 	.short	0x00ff


	//----- nvinfo : EIATTR_MERCURY_ISA_VERSION
	.align		4
        /*0030*/ 	.byte	0x03, 0x5f
        /*0032*/ 	.short	0x0101


	//----- nvinfo : EIATTR_VRC_CTA_INIT_COUNT
	.align		4
        /*0034*/ 	.byte	0x02, 0x4a
	.zero		1
	.zero		1


	//----- nvinfo : EIATTR_EXIT_INSTR_OFFSETS
	.align		4
        /*0038*/ 	.byte	0x04, 0x1c
        /*003a*/ 	.short	(.L_19 - .L_18)


	//   ....[0]....
.L_18:
        /*003c*/ 	.word	0x00000010


	//----- nvinfo : EIATTR_CBANK_PARAM_SIZE
	.align		4
.L_19:
        /*0040*/ 	.byte	0x03, 0x19
        /*0042*/ 	.short	0x0010


	//----- nvinfo : EIATTR_PARAM_CBANK
	.align		4
        /*0044*/ 	.byte	0x04, 0x0a
        /*0046*/ 	.short	(.L_21 - .L_20)
	.align		4
.L_20:
        /*0048*/ 	.word	index@(.nv.constant0._Z17dev_reduce_vectorPdS_)
        /*004c*/ 	.short	0x0380
        /*004e*/ 	.short	0x0010


	//----- nvinfo : EIATTR_SW_WAR
	.align		4
.L_21:
        /*0050*/ 	.byte	0x04, 0x36
        /*0052*/ 	.short	(.L_23 - .L_22)
.L_22:
        /*0054*/ 	.word	0x00000008
.L_23:


//--------------------- .nv.info._Z23dev_calculate_GaussiansPddd --------------------------
	.section	.nv.info._Z23dev_calculate_GaussiansPddd,"",@"SHT_CUDA_INFO"
	.sectionflags	@""
	.align	4


	//----- nvinfo : EIATTR_CUDA_API_VERSION
	.align		4
        /*0000*/ 	.byte	0x04, 0x37
        /*0002*/ 	.short	(.L_25 - .L_24)
.L_24:
        /*0004*/ 	.word	0x00000082


	//----- nvinfo : EIATTR_KPARAM_INFO
	.align		4
.L_25:
        /*0008*/ 	.byte	0x04, 0x17
        /*000a*/ 	.short	(.L_27 - .L_26)
.L_26:
        /*000c*/ 	.word	0x00000000
        /*0010*/ 	.short	0x0002
        /*0012*/ 	.short	0x0010
        /*0014*/ 	.byte	0x00, 0xf0, 0x21, 0x00


	//----- nvinfo : EIATTR_KPARAM_INFO
	.align		4
.L_27:
        /*0018*/ 	.byte	0x04, 0x17
        /*001a*/ 	.short	(.L_29 - .L_28)
.L_28:
        /*001c*/ 	.word	0x00000000
        /*0020*/ 	.short	0x0001
        /*0022*/ 	.short	0x0008
        /*0024*/ 	.byte	0x00, 0xf0, 0x21, 0x00


	//----- nvinfo : EIATTR_KPARAM_INFO
	.align		4
.L_29:
        /*0028*/ 	.byte	0x04, 0x17
        /*002a*/ 	.short	(.L_31 - .L_30)
.L_30:
        /*002c*/ 	.word	0x00000000
        /*0030*/ 	.short	0x0000
        /*0032*/ 	.short	0x0000
        /*0034*/ 	.byte	0x00, 0xf5, 0x21, 0x00


	//----- nvinfo : EIATTR_SPARSE_MMA_MASK
	.align		4
.L_31:
        /*0038*/ 	.byte	0x03, 0x50
        /*003a*/ 	.short	0x0000


	//----- nvinfo : EIATTR_MAXREG_COUNT
	.align		4
        /*003c*/ 	.byte	0x03, 0x1b
        /*003e*/ 	.short	0x00ff


	//----- nvinfo : EIATTR_MERCURY_ISA_VERSION
	.align		4
        /*0040*/ 	.byte	0x03, 0x5f
        /*0042*/ 	.short	0x0101


	//----- nvinfo : EIATTR_VRC_CTA_INIT_COUNT
	.align		4
        /*0044*/ 	.byte	0x02, 0x4a
	.zero		1
	.zero		1


	//----- nvinfo : EIATTR_EXIT_INSTR_OFFSETS
	.align		4
        /*0048*/ 	.byte	0x04, 0x1c
        /*004a*/ 	.short	(.L_33 - .L_32)


	//   ....[0]....
.L_32:
        /*004c*/ 	.word	0x00000010


	//----- nvinfo : EIATTR_CBANK_PARAM_SIZE
	.align		4
.L_33:
        /*0050*/ 	.byte	0x03, 0x19
        /*0052*/ 	.short	0x0018


	//----- nvinfo : EIATTR_PARAM_CBANK
	.align		4
        /*0054*/ 	.byte	0x04, 0x0a
        /*0056*/ 	.short	(.L_35 - .L_34)
	.align		4
.L_34:
        /*0058*/ 	.word	index@(.nv.constant0._Z23dev_calculate_GaussiansPddd)
        /*005c*/ 	.short	0x0380
        /*005e*/ 	.short	0x0018


	//----- nvinfo : EIATTR_SW_WAR
	.align		4
.L_35:
        /*0060*/ 	.byte	0x04, 0x36
        /*0062*/ 	.short	(.L_37 - .L_36)
.L_36:
        /*0064*/ 	.word	0x00000008
.L_37:


//--------------------- .nv.callgraph             --------------------------
	.section	.nv.callgraph,"",@"SHT_CUDA_CALLGRAPH"
	.align	4
	.sectionentsize	8
	.align		4
        /*0000*/ 	.word	0x00000000
	.align		4
        /*0004*/ 	.word	0xffffffff
	.align		4
        /*0008*/ 	.word	0x00000000
	.align		4
        /*000c*/ 	.word	0xfffffffe
	.align		4
        /*0010*/ 	.word	0x00000000
	.align		4
        /*0014*/ 	.word	0xfffffffd
	.align		4
        /*0018*/ 	.word	0x00000000
	.align		4
        /*001c*/ 	.word	0xfffffffc


//--------------------- .text._Z17dev_reduce_vectorPdS_ --------------------------
	.section	.text._Z17dev_reduce_vectorPdS_,"ax",@progbits
	.align	128
        .global         _Z17dev_reduce_vectorPdS_
        .type           _Z17dev_reduce_vectorPdS_,@function
        .size           _Z17dev_reduce_vectorPdS_,(.L_x_2 - _Z17dev_reduce_vectorPdS_)
        .other          _Z17dev_reduce_vectorPdS_,@"STO_CUDA_ENTRY STV_DEFAULT"
_Z17dev_reduce_vectorPdS_:
.text._Z17dev_reduce_vectorPdS_:
[----:B------:R-:W-:Y:S01]  /*0000*/  LDC R1, c[0x0][0x37c] ;  /* 0x0000df00ff017b82 */ /* 0x000fe20000000800 */
[----:B------:R-:W-:Y:S05]  /*0010*/  EXIT ;  /* 0x000000000000794d */ /* 0x000fea0003800000 */
.L_x_0:
[----:B------:R-:W-:-:S00]  /*0020*/  BRA `(.L_x_0) ;  /* 0xfffffffc00fc7947 */ /* 0x000fc0000383ffff */
[----:B------:R-:W-:-:S00]  /*0030*/  NOP ;  /* 0x0000000000007918 */ /* 0x000fc00000000000 */
        /* <DEDUP_REMOVED lines=12> */
.L_x_2:


//--------------------- .text._Z23dev_calculate_GaussiansPddd --------------------------
	.section	.text._Z23dev_calculate_GaussiansPddd,"ax",@progbits
	.align	128
        .global         _Z23dev_calculate_GaussiansPddd
        .type           _Z23dev_calculate_GaussiansPddd,@function
        .size           _Z23dev_calculate_GaussiansPddd,(.L_x_3 - _Z23dev_calculate_GaussiansPddd)
        .other          _Z23dev_calculate_GaussiansPddd,@"STO_CUDA_ENTRY STV_DEFAULT"
_Z23dev_calculate_GaussiansPddd:
.text._Z23dev_calculate_GaussiansPddd:
[----:B------:R-:W-:Y:S01]  /*0000*/  LDC R1, c[0x0][0x37c] ;  /* 0x0000df00ff017b82 */ /* 0x000fe20000000800 */
[----:B------:R-:W-:Y:S05]  /*0010*/  EXIT ;  /* 0x000000000000794d */ /* 0x000fea0003800000 */
.L_x_1:
        /* <DEDUP_REMOVED lines=14> */
.L_x_3:


//--------------------- .nv.shared.reserved.0     --------------------------
	.section	.nv.shared.reserved.0,"aw",@nobits
	.weak		__nv_reservedSMEM_offset_0_alias
	.size		__nv_reservedSMEM_offset_0_alias, 0, 64
	.other		__nv_reservedSMEM_offset_0_alias,@"STO_CUDA_RESERVED_SHARED STV_DEFAULT"
__nv_reservedSMEM_offset_0_alias:
	.zero		0
	.zero		64


//--------------------- .nv.constant0._Z17dev_reduce_vectorPdS_ --------------------------
	.section	.nv.constant0._Z17dev_reduce_vectorPdS_,"a",@progbits
	.sectionflags	@""
	.align	4
.nv.constant0._Z17dev_reduce_vectorPdS_:
	.zero		912


//--------------------- .nv.constant0._Z23dev_calculate_GaussiansPddd --------------------------
	.section	.nv.constant0._Z23dev_calculate_GaussiansPddd,"a",@progbits
	.sectionflags	@""
	.align	4
.nv.constant0._Z23dev_calculate_GaussiansPddd:
	.zero		920


//--------------------- SYMBOLS --------------------------

	.type		.nv.reservedSmem.offset0,@object
	.size		.nv.reservedSmem.offset0,0x4
